	.headerflags	@"EF_CUDA_TEXMODE_UNIFIED EF_CUDA_64BIT_ADDRESS EF_CUDA_ACCELERATORS EF_CUDA_SM90 EF_CUDA_VIRTUAL_SM(EF_CUDA_SM90)"
	.elftype	@"ET_EXEC"


//--------------------- .nv.info                  --------------------------
	.section	.nv.info,"",@"SHT_CUDA_INFO"
	.align	4


	//----- nvinfo : EIATTR_REGCOUNT
	.align		4
        /*0000*/ 	.byte	0x04, 0x2f
        /*0002*/ 	.short	(.L_3 - .L_2)
	.align		4
.L_2:
        /*0004*/ 	.word	index@(triton_poi_fused__native_batch_norm_legit_no_training_relu_23)
        /*0008*/ 	.word	0x00000011


	//----- nvinfo : EIATTR_MIN_STACK_SIZE
	.align		4
.L_3:
        /*000c*/ 	.byte	0x04, 0x12
        /*000e*/ 	.short	(.L_5 - .L_4)
	.align		4
.L_4:
        /*0010*/ 	.word	index@(triton_poi_fused__native_batch_norm_legit_no_training_relu_23)
        /*0014*/ 	.word	0x00000000


	//----- nvinfo : EIATTR_FRAME_SIZE
	.align		4
.L_5:
        /*0018*/ 	.byte	0x04, 0x11
        /*001a*/ 	.short	(.L_7 - .L_6)
	.align		4
.L_6:
        /*001c*/ 	.word	index@(triton_poi_fused__native_batch_norm_legit_no_training_relu_23)
        /*0020*/ 	.word	0x00000000


	//----- nvinfo : EIATTR_MIN_STACK_SIZE
	.align		4
.L_7:
        /*0024*/ 	.byte	0x04, 0x12
        /*0026*/ 	.short	(.L_9 - .L_8)
	.align		4
.L_8:
        /*0028*/ 	.word	index@(triton_poi_fused__native_batch_norm_legit_no_training_relu_23)
        /*002c*/ 	.word	0x00000000
.L_9:


//--------------------- .nv.info.triton_poi_fused__native_batch_norm_legit_no_training_relu_23 --------------------------
	.section	.nv.info.triton_poi_fused__native_batch_norm_legit_no_training_relu_23,"",@"SHT_CUDA_INFO"
	.sectionflags	@""
	.align	4


	//----- nvinfo : EIATTR_CUDA_API_VERSION
	.align		4
        /*0000*/ 	.byte	0x04, 0x37
        /*0002*/ 	.short	(.L_11 - .L_10)
.L_10:
        /*0004*/ 	.word	0x0000007c


	//----- nvinfo : EIATTR_KPARAM_INFO
	.align		4
.L_11:
        /*0008*/ 	.byte	0x04, 0x17
        /*000a*/ 	.short	(.L_13 - .L_12)
.L_12:
        /*000c*/ 	.word	0x00000000
        /*0010*/ 	.short	0x0006
        /*0012*/ 	.short	0x0030
        /*0014*/ 	.byte	0x00, 0xf0, 0x11, 0x00


	//----- nvinfo : EIATTR_KPARAM_INFO
	.align		4
.L_13:
        /*0018*/ 	.byte	0x04, 0x17
        /*001a*/ 	.short	(.L_15 - .L_14)
.L_14:
        /*001c*/ 	.word	0x00000000
        /*0020*/ 	.short	0x0005
        /*0022*/ 	.short	0x0028
        /*0024*/ 	.byte	0x00, 0xf4, 0x21, 0x00


	//----- nvinfo : EIATTR_KPARAM_INFO
	.align		4
.L_15:
        /*0028*/ 	.byte	0x04, 0x17
        /*002a*/ 	.short	(.L_17 - .L_16)
.L_16:
        /*002c*/ 	.word	0x00000000
        /*0030*/ 	.short	0x0004
        /*0032*/ 	.short	0x0020
        /*0034*/ 	.byte	0x00, 0xf4, 0x21, 0x00


	//----- nvinfo : EIATTR_KPARAM_INFO
	.align		4
.L_17:
        /*0038*/ 	.byte	0x04, 0x17
        /*003a*/ 	.short	(.L_19 - .L_18)
.L_18:
        /*003c*/ 	.word	0x00000000
        /*0040*/ 	.short	0x0003
        /*0042*/ 	.short	0x0018
        /*0044*/ 	.byte	0x00, 0xf4, 0x21, 0x00


	//----- nvinfo : EIATTR_KPARAM_INFO
	.align		4
.L_19:
        /*0048*/ 	.byte	0x04, 0x17
        /*004a*/ 	.short	(.L_21 - .L_20)
.L_20:
        /*004c*/ 	.word	0x00000000
        /*0050*/ 	.short	0x0002
        /*0052*/ 	.short	0x0010
        /*0054*/ 	.byte	0x00, 0xf4, 0x21, 0x00


	//----- nvinfo : EIATTR_KPARAM_INFO
	.align		4
.L_21:
        /*0058*/ 	.byte	0x04, 0x17
        /*005a*/ 	.short	(.L_23 - .L_22)
.L_22:
        /*005c*/ 	.word	0x00000000
        /*0060*/ 	.short	0x0001
        /*0062*/ 	.short	0x0008
        /*0064*/ 	.byte	0x00, 0xf4, 0x21, 0x00


	//----- nvinfo : EIATTR_KPARAM_INFO
	.align		4
.L_23:
        /*0068*/ 	.byte	0x04, 0x17
        /*006a*/ 	.short	(.L_25 - .L_24)
.L_24:
        /*006c*/ 	.word	0x00000000
        /*0070*/ 	.short	0x0000
        /*0072*/ 	.short	0x0000
        /*0074*/ 	.byte	0x00, 0xf4, 0x21, 0x00


	//----- nvinfo : EIATTR_SPARSE_MMA_MASK
	.align		4
.L_25:
        /*0078*/ 	.byte	0x03, 0x50
        /*007a*/ 	.short	0x0000


	//----- nvinfo : EIATTR_MAXREG_COUNT
	.align		4
        /*007c*/ 	.byte	0x03, 0x1b
        /*007e*/ 	.short	0x00ff


	//----- nvinfo : EIATTR_EXIT_INSTR_OFFSETS
	.align		4
        /*0080*/ 	.byte	0x04, 0x1c
        /*0082*/ 	.short	(.L_27 - .L_26)


	//   ....[0]....
.L_26:
        /*0084*/ 	.word	0x00000450


	//----- nvinfo : EIATTR_REQNTID
	.align		4
.L_27:
        /*0088*/ 	.byte	0x04, 0x10
        /*008a*/ 	.short	(.L_29 - .L_28)
.L_28:
        /*008c*/ 	.word	0x00000080
        /*0090*/ 	.word	0x00000001
        /*0094*/ 	.word	0x00000001


	//----- nvinfo : EIATTR_CBANK_PARAM_SIZE
	.align		4
.L_29:
        /*0098*/ 	.byte	0x03, 0x19
        /*009a*/ 	.short	0x0034


	//----- nvinfo : EIATTR_PARAM_CBANK
	.align		4
        /*009c*/ 	.byte	0x04, 0x0a
        /*009e*/ 	.short	(.L_31 - .L_30)
	.align		4
.L_30:
        /*00a0*/ 	.word	index@(.nv.constant0.triton_poi_fused__native_batch_norm_legit_no_training_relu_23)
        /*00a4*/ 	.short	0x0210
        /*00a6*/ 	.short	0x0034


	//----- nvinfo : EIATTR_SW_WAR
	.align		4
.L_31:
        /*00a8*/ 	.byte	0x04, 0x36
        /*00aa*/ 	.short	(.L_33 - .L_32)
.L_32:
        /*00ac*/ 	.word	0x00000008
.L_33:


//--------------------- .nv.callgraph             --------------------------
	.section	.nv.callgraph,"",@"SHT_CUDA_CALLGRAPH"
	.align	4
	.sectionentsize	8
	.align		4
        /*0000*/ 	.word	0x00000000
	.align		4
        /*0004*/ 	.word	0xffffffff
	.align		4
        /*0008*/ 	.word	0x00000000
	.align		4
        /*000c*/ 	.word	0xfffffffe
	.align		4
        /*0010*/ 	.word	0x00000000
	.align		4
        /*0014*/ 	.word	0xfffffffd
	.align		4
        /*0018*/ 	.word	0x00000000
	.align		4
        /*001c*/ 	.word	0xfffffffc


//--------------------- .nv.constant4             --------------------------
	.section	.nv.constant4,"a",@progbits
	.align	8
	.align		8
.nv.constant4:
        /*0000*/ 	.dword	_$_str
	.align		8
        /*0008*/ 	.dword	_$_str_$_2


//--------------------- .text.triton_poi_fused__native_batch_norm_legit_no_training_relu_23 --------------------------
	.section	.text.triton_poi_fused__native_batch_norm_legit_no_training_relu_23,"ax",@progbits
	.align	128
        .global         triton_poi_fused__native_batch_norm_legit_no_training_relu_23
        .type           triton_poi_fused__native_batch_norm_legit_no_training_relu_23,@function
        .size           triton_poi_fused__native_batch_norm_legit_no_training_relu_23,(.L_x_1 - triton_poi_fused__native_batch_norm_legit_no_training_relu_23)
        .other          triton_poi_fused__native_batch_norm_legit_no_training_relu_23,@"STO_CUDA_ENTRY STV_DEFAULT"
triton_poi_fused__native_batch_norm_legit_no_training_relu_23:
.text.triton_poi_fused__native_batch_norm_legit_no_training_relu_23:
[----:B------:R-:W-:Y:S01]  /*0000*/  LDC R1, c[0x0][0x28] ;  /* 0x00000a00ff017b82 */ /* 0x000fe20000000800 */
[----:B------:R-:W1:Y:S07]  /*0010*/  S2R R0, SR_TID.X ;  /* 0x0000000000007919 */ /* 0x000e6e0000002100 */
[----:B------:R-:W2:Y:S01]  /*0020*/  LDC.64 R8, c[0x0][0x220] ;  /* 0x00008800ff087b82 */ /* 0x000ea20000000a00 */
[----:B------:R-:W-:Y:S01]  /*0030*/  ULDC.64 UR4, c[0x0][0x208] ;  /* 0x0000820000047ab9 */ /* 0x000fe20000000a00 */
[----:B------:R-:W3:Y:S06]  /*0040*/  S2R R3, SR_CTAID.X ;  /* 0x0000000000037919 */ /* 0x000eec0000002500 */
[----:B------:R-:W4:Y:S01]  /*0050*/  LDC.64 R6, c[0x0][0x210] ;  /* 0x00008400ff067b82 */ /* 0x000f220000000a00 */
[----:B-1----:R-:W-:-:S02]  /*0060*/  LOP3.LUT R0, R0, 0x7f, RZ, 0xc0, !PT ;  /* 0x0000007f00007812 */ /* 0x002fc400078ec0ff */
[----:B---3--:R-:W-:-:S03]  /*0070*/  SHF.R.S32.HI R2, RZ, 0x18, R3 ;  /* 0x00000018ff027819 */ /* 0x008fc60000011403 */
[----:B------:R-:W-:Y:S01]  /*0080*/  IMAD R0, R3, 0x80, R0 ;  /* 0x0000008003007824 */ /* 0x000fe200078e0200 */
[----:B------:R-:W-:-:S04]  /*0090*/  SGXT R3, R2, 0x1 ;  /* 0x000000010203781a */ /* 0x000fc80000000200 */
[----:B------:R-:W-:-:S04]  /*00a0*/  LEA.HI R12, R3, R0, RZ, 0x4 ;  /* 0x00000000030c7211 */ /* 0x000fc800078f20ff */
[--C-:B------:R-:W-:Y:S02]  /*00b0*/  SHF.R.S32.HI R2, RZ, 0x4, R12.reuse ;  /* 0x00000004ff027819 */ /* 0x100fe4000001140c */
[----:B------:R-:W-:-:S04]  /*00c0*/  SHF.R.S32.HI R3, RZ, 0x1f, R12 ;  /* 0x0000001fff037819 */ /* 0x000fc8000001140c */
[----:B------:R-:W-:Y:S02]  /*00d0*/  LEA.HI R4, R3, R2, RZ, 0x9 ;  /* 0x0000000203047211 */ /* 0x000fe400078f48ff */
[----:B------:R-:W-:Y:S02]  /*00e0*/  SHF.R.S32.HI R3, RZ, 0x1f, R0 ;  /* 0x0000001fff037819 */ /* 0x000fe40000011400 */
[----:B------:R-:W-:Y:S02]  /*00f0*/  LOP3.LUT R5, R4, 0xfffffe00, RZ, 0xc0, !PT ;  /* 0xfffffe0004057812 */ /* 0x000fe400078ec0ff */
[----:B------:R-:W-:-:S03]  /*0100*/  LEA.HI R10, R3, R0, RZ, 0x2 ;  /* 0x00000000030a7211 */ /* 0x000fc600078f10ff */
[----:B------:R-:W-:Y:S01]  /*0110*/  IMAD.IADD R2, R2, 0x1, -R5 ;  /* 0x0000000102027824 */ /* 0x000fe200078e0a05 */
[----:B------:R-:W-:-:S03]  /*0120*/  SHF.R.S32.HI R4, RZ, 0x2, R10 ;  /* 0x00000002ff047819 */ /* 0x000fc6000001140a */
[----:B--2---:R-:W-:Y:S01]  /*0130*/  IMAD.WIDE R8, R2, 0x4, R8 ;  /* 0x0000000402087825 */ /* 0x004fe200078e0208 */
[----:B------:R-:W-:-:S04]  /*0140*/  LEA.HI R5, R4, R4, RZ, 0x2 ;  /* 0x0000000404057211 */ /* 0x000fc800078f10ff */
[----:B------:R1:W2:Y:S01]  /*0150*/  LDG.E.EL R3, desc[UR4][R8.64] ;  /* 0x0000000408037981 */ /* 0x0002a2000c2e1900 */
[----:B------:R-:W-:Y:S02]  /*0160*/  LOP3.LUT R5, R5, 0xfffc, RZ, 0xc0, !PT ;  /* 0x0000fffc05057812 */ /* 0x000fe400078ec0ff */
[----:B------:R-:W-:-:S03]  /*0170*/  LOP3.LUT R12, R12, 0xfffffff0, RZ, 0xc0, !PT ;  /* 0xfffffff00c0c7812 */ /* 0x000fc600078ec0ff */
[----:B------:R-:W-:Y:S01]  /*0180*/  IMAD.IADD R11, R4, 0x1, -R5 ;  /* 0x00000001040b7824 */ /* 0x000fe200078e0a05 */
[----:B-1----:R-:W-:-:S04]  /*0190*/  LOP3.LUT R9, R10, 0xfffffffc, RZ, 0xc0, !PT ;  /* 0xfffffffc0a097812 */ /* 0x002fc800078ec0ff */
[----:B------:R-:W-:-:S04]  /*01a0*/  LOP3.LUT R4, R11, 0x80, RZ, 0xc0, !PT ;  /* 0x000000800b047812 */ /* 0x000fc800078ec0ff */
[----:B------:R-:W-:-:S04]  /*01b0*/  LEA.HI R4, R4, R11, RZ, 0x19 ;  /* 0x0000000b04047211 */ /* 0x000fc800078fc8ff */
[C---:B------:R-:W-:Y:S02]  /*01c0*/  LOP3.LUT R13, R4.reuse, 0xfe, RZ, 0xc0, !PT ;  /* 0x000000fe040d7812 */ /* 0x040fe400078ec0ff */
[----:B------:R-:W-:Y:S02]  /*01d0*/  PRMT R14, R4, 0x8880, RZ ;  /* 0x00008880040e7816 */ /* 0x000fe400000000ff */
[----:B------:R-:W1:Y:S01]  /*01e0*/  LDC.64 R4, c[0x0][0x218] ;  /* 0x00008600ff047b82 */ /* 0x000e620000000a00 */
[----:B------:R-:W-:Y:S01]  /*01f0*/  IMAD.MOV R13, RZ, RZ, -R13 ;  /* 0x000000ffff0d7224 */ /* 0x000fe200078e0a0d */
[----:B------:R-:W-:-:S04]  /*0200*/  SHF.R.S32.HI R8, RZ, 0x1, R14 ;  /* 0x00000001ff087819 */ /* 0x000fc8000001140e */
[----:B------:R-:W-:Y:S02]  /*0210*/  PRMT R10, R13, 0x7710, RZ ;  /* 0x000077100d0a7816 */ /* 0x000fe400000000ff */
[----:B------:R-:W-:Y:S02]  /*0220*/  IADD3 R13, R12, R0, -R9 ;  /* 0x000000000c0d7210 */ /* 0x000fe40007ffe809 */
[----:B------:R-:W-:Y:S01]  /*0230*/  PRMT R14, R8, 0x9910, RZ ;  /* 0x00009910080e7816 */ /* 0x000fe200000000ff */
[----:B------:R-:W-:Y:S01]  /*0240*/  IMAD.IADD R12, R11, 0x1, R10 ;  /* 0x000000010b0c7824 */ /* 0x000fe200078e020a */
[----:B------:R-:W3:Y:S03]  /*0250*/  LDC.64 R8, c[0x0][0x230] ;  /* 0x00008c00ff087b82 */ /* 0x000ee60000000a00 */
[----:B------:R-:W-:Y:S01]  /*0260*/  IMAD R13, R14, 0x4, R13 ;  /* 0x000000040e0d7824 */ /* 0x000fe200078e020d */
[----:B------:R-:W-:-:S04]  /*0270*/  PRMT R12, R12, 0x8880, RZ ;  /* 0x000088800c0c7816 */ /* 0x000fc800000000ff */
[----:B------:R-:W5:Y:S01]  /*0280*/  LDC.64 R10, c[0x0][0x228] ;  /* 0x00008a00ff0a7b82 */ /* 0x000f620000000a00 */
[----:B------:R-:W-:Y:S02]  /*0290*/  IMAD R13, R12, 0x8, R13 ;  /* 0x000000080c0d7824 */ /* 0x000fe400078e020d */
[----:B-1----:R-:W-:-:S04]  /*02a0*/  IMAD.WIDE R4, R2, 0x4, R4 ;  /* 0x0000000402047825 */ /* 0x002fc800078e0204 */
[----:B----4-:R-:W-:Y:S02]  /*02b0*/  IMAD.WIDE R6, R13, 0x4, R6 ;  /* 0x000000040d067825 */ /* 0x010fe400078e0206 */
[----:B------:R1:W4:Y:S04]  /*02c0*/  LDG.E.EL R5, desc[UR4][R4.64] ;  /* 0x0000000404057981 */ /* 0x000328000c2e1900 */
[----:B------:R-:W4:Y:S01]  /*02d0*/  LDG.E R6, desc[UR4][R6.64] ;  /* 0x0000000406067981 */ /* 0x000f22000c1e1900 */
[----:B---3--:R-:W-:-:S06]  /*02e0*/  IMAD.WIDE R8, R2, 0x4, R8 ;  /* 0x0000000402087825 */ /* 0x008fcc00078e0208 */
[----:B------:R-:W3:Y:S01]  /*02f0*/  LDG.E.EL R9, desc[UR4][R8.64] ;  /* 0x0000000408097981 */ /* 0x000ee2000c2e1900 */
[----:B-----5:R-:W-:-:S06]  /*0300*/  IMAD.WIDE R10, R2, 0x4, R10 ;  /* 0x00000004020a7825 */ /* 0x020fcc00078e020a */
[----:B------:R-:W3:Y:S01]  /*0310*/  LDG.E.EL R10, desc[UR4][R10.64] ;  /* 0x000000040a0a7981 */ /* 0x000ee2000c2e1900 */
[----:B-1----:R-:W-:Y:S02]  /*0320*/  IMAD.MOV.U32 R4, RZ, RZ, 0x3e800000 ;  /* 0x3e800000ff047424 */ /* 0x002fe400078e00ff */
[----:B--2---:R-:W-:Y:S02]  /*0330*/  FADD R12, R3, 9.9999997473787516356e-06 ;  /* 0x3727c5ac030c7421 */ /* 0x004fe40000000000 */
[----:B------:R-:W1:Y:S02]  /*0340*/  LDC.64 R2, c[0x0][0x238] ;  /* 0x00008e00ff027b82 */ /* 0x000e640000000a00 */
[----:B------:R-:W2:Y:S02]  /*0350*/  MUFU.SQRT R13, R12 ;  /* 0x0000000c000d7308 */ /* 0x000ea40000002000 */
[C---:B--2---:R-:W-:Y:S02]  /*0360*/  FSETP.GT.AND P0, PT, R13.reuse, 8.50705917302346158658e+37, PT ;  /* 0x7e8000000d00780b */ /* 0x044fe40003f04000 */
[----:B------:R-:W-:-:S11]  /*0370*/  FSETP.GEU.AND P1, PT, R13, 1.175494350822287508e-38, PT ;  /* 0x008000000d00780b */ /* 0x000fd60003f2e000 */
[----:B------:R-:W-:-:S04]  /*0380*/  @P0 FMUL R13, R13, 0.25 ;  /* 0x3e8000000d0d0820 */ /* 0x000fc80000400000 */
[----:B------:R-:W-:-:S06]  /*0390*/  @!P1 FMUL R13, R13, 16777216 ;  /* 0x4b8000000d0d9820 */ /* 0x000fcc0000400000 */
[----:B------:R-:W2:Y:S01]  /*03a0*/  MUFU.RCP R13, R13 ;  /* 0x0000000d000d7308 */ /* 0x000ea20000001000 */
[----:B------:R-:W-:-:S05]  /*03b0*/  FSEL R4, R4, 1, P0 ;  /* 0x3f80000004047808 */ /* 0x000fca0000000000 */
[----:B------:R-:W-:-:S04]  /*03c0*/  @!P1 FMUL R4, R4, 16777216 ;  /* 0x4b80000004049820 */ /* 0x000fc80000400000 */
[----:B--2---:R-:W-:Y:S01]  /*03d0*/  FMUL R4, R13, R4 ;  /* 0x000000040d047220 */ /* 0x004fe20000400000 */
[----:B----4-:R-:W-:-:S04]  /*03e0*/  FADD R5, R6, -R5 ;  /* 0x8000000506057221 */ /* 0x010fc80000000000 */
[----:B------:R-:W-:Y:S01]  /*03f0*/  FMUL R4, R5, R4 ;  /* 0x0000000405047220 */ /* 0x000fe20000400000 */
[----:B-1----:R-:W-:-:S04]  /*0400*/  IMAD.WIDE R2, R0, 0x4, R2 ;  /* 0x0000000400027825 */ /* 0x002fc800078e0202 */
[----:B---3--:R-:W-:-:S05]  /*0410*/  FFMA R4, R10, R4, R9 ;  /* 0x000000040a047223 */ /* 0x008fca0000000009 */
[----:B------:R-:W-:-:S04]  /*0420*/  FSETP.GEU.AND P0, PT, R4, RZ, PT ;  /* 0x000000ff0400720b */ /* 0x000fc80003f0e000 */
[----:B------:R-:W-:-:S05]  /*0430*/  FSEL R5, R4, RZ, P0 ;  /* 0x000000ff04057208 */ /* 0x000fca0000000000 */
[----:B------:R-:W-:Y:S01]  /*0440*/  STG.E desc[UR4][R2.64], R5 ;  /* 0x0000000502007986 */ /* 0x000fe2000c101904 */
[----:B------:R-:W-:Y:S05]  /*0450*/  EXIT ;  /* 0x000000000000794d */ /* 0x000fea0003800000 */
.L_x_0:
[----:B------:R-:W-:-:S00]  /*0460*/  BRA `(.L_x_0) ;  /* 0xfffffffc00fc7947 */ /* 0x000fc0000383ffff */
[----:B------:R-:W-:-:S00]  /*0470*/  NOP ;  /* 0x0000000000007918 */ /* 0x000fc00000000000 */
        /* <DEDUP_REMOVED lines=8> */
.L_x_1:


//--------------------- .nv.global.init           --------------------------
	.section	.nv.global.init,"aw",@progbits
.nv.global.init:
	.type		_$_str,@object
	.size		_$_str,(_$_str_$_2 - _$_str)
_$_str:
        /*0000*/ 	.byte	0x5f, 0x5f, 0x43, 0x55, 0x44, 0x41, 0x5f, 0x46, 0x54, 0x5a, 0x00
	.type		_$_str_$_2,@object
	.size		_$_str_$_2,(.L_1 - _$_str_$_2)
_$_str_$_2:
        /*000b*/ 	.byte	0x5f, 0x5f, 0x43, 0x55, 0x44, 0x41, 0x5f, 0x50, 0x52, 0x45, 0x43, 0x5f, 0x53, 0x51, 0x52, 0x54
        /*001b*/ 	.byte	0x00
.L_1:


//--------------------- .nv.constant0.triton_poi_fused__native_batch_norm_legit_no_training_relu_23 --------------------------
	.section	.nv.constant0.triton_poi_fused__native_batch_norm_legit_no_training_relu_23,"a",@progbits
	.sectionflags	@""
	.align	4
.nv.constant0.triton_poi_fused__native_batch_norm_legit_no_training_relu_23:
	.zero		580
